//
// Generated by NVIDIA NVVM Compiler
//
// Compiler Build ID: CL-36424714
// Cuda compilation tools, release 13.0, V13.0.88
// Based on NVVM 20.0.0
//

.version 9.0
.target sm_100
.address_size 64

	// .globl	_Z38matrix_multiplication_optimized_kernelPKfS0_Pfiii
// _ZZ38matrix_multiplication_optimized_kernelPKfS0_PfiiiE2sA has been demoted
// _ZZ38matrix_multiplication_optimized_kernelPKfS0_PfiiiE2sB has been demoted

.visible .entry _Z38matrix_multiplication_optimized_kernelPKfS0_Pfiii(
	.param .u64 .ptr .align 1 _Z38matrix_multiplication_optimized_kernelPKfS0_Pfiii_param_0,
	.param .u64 .ptr .align 1 _Z38matrix_multiplication_optimized_kernelPKfS0_Pfiii_param_1,
	.param .u64 .ptr .align 1 _Z38matrix_multiplication_optimized_kernelPKfS0_Pfiii_param_2,
	.param .u32 _Z38matrix_multiplication_optimized_kernelPKfS0_Pfiii_param_3,
	.param .u32 _Z38matrix_multiplication_optimized_kernelPKfS0_Pfiii_param_4,
	.param .u32 _Z38matrix_multiplication_optimized_kernelPKfS0_Pfiii_param_5
)
{
	.reg .pred 	%p<12>;
	.reg .b32 	%r<42>;
	.reg .b32 	%f<63>;
	.reg .b64 	%rd<13>;
	// demoted variable
	.shared .align 4 .b8 _ZZ38matrix_multiplication_optimized_kernelPKfS0_PfiiiE2sA[1024];
	// demoted variable
	.shared .align 4 .b8 _ZZ38matrix_multiplication_optimized_kernelPKfS0_PfiiiE2sB[1024];
	ld.param.u64 	%rd4, [_Z38matrix_multiplication_optimized_kernelPKfS0_Pfiii_param_0];
	ld.param.u64 	%rd5, [_Z38matrix_multiplication_optimized_kernelPKfS0_Pfiii_param_1];
	ld.param.u64 	%rd6, [_Z38matrix_multiplication_optimized_kernelPKfS0_Pfiii_param_2];
	ld.param.u32 	%r23, [_Z38matrix_multiplication_optimized_kernelPKfS0_Pfiii_param_3];
	ld.param.u32 	%r24, [_Z38matrix_multiplication_optimized_kernelPKfS0_Pfiii_param_4];
	ld.param.u32 	%r25, [_Z38matrix_multiplication_optimized_kernelPKfS0_Pfiii_param_5];
	mov.u32 	%r26, %ctaid.x;
	mov.u32 	%r27, %ntid.x;
	mov.u32 	%r37, %tid.x;
	mad.lo.s32 	%r2, %r26, %r27, %r37;
	mov.u32 	%r28, %ctaid.y;
	mov.u32 	%r29, %ntid.y;
	mov.u32 	%r39, %tid.y;
	mad.lo.s32 	%r4, %r28, %r29, %r39;
	setp.lt.s32 	%p1, %r24, 1;
	mov.f32 	%f62, 0f00000000;
	@%p1 bra 	$L__BB0_7;
	add.s32 	%r30, %r24, 15;
	shr.u32 	%r31, %r30, 4;
	shl.b32 	%r32, %r39, 6;
	mov.u32 	%r33, _ZZ38matrix_multiplication_optimized_kernelPKfS0_PfiiiE2sA;
	add.s32 	%r5, %r33, %r32;
	shl.b32 	%r34, %r37, 2;
	add.s32 	%r6, %r5, %r34;
	mov.u32 	%r35, _ZZ38matrix_multiplication_optimized_kernelPKfS0_PfiiiE2sB;
	add.s32 	%r8, %r35, %r34;
	add.s32 	%r7, %r8, %r32;
	neg.s32 	%r41, %r31;
	mad.lo.s32 	%r40, %r39, %r25, %r2;
	shl.b32 	%r11, %r25, 4;
	mad.lo.s32 	%r38, %r24, %r4, %r37;
	cvta.to.global.u64 	%rd1, %rd4;
	cvta.to.global.u64 	%rd2, %rd5;
	mov.f32 	%f62, 0f00000000;
$L__BB0_2:
	setp.ge.s32 	%p2, %r4, %r23;
	mul.wide.s32 	%rd7, %r38, 4;
	add.s64 	%rd3, %rd1, %rd7;
	setp.ge.s32 	%p3, %r37, %r24;
	mov.f32 	%f60, 0f00000000;
	or.pred  	%p4, %p2, %p3;
	@%p4 bra 	$L__BB0_4;
	ld.global.f32 	%f60, [%rd3];
$L__BB0_4:
	setp.ge.s32 	%p5, %r2, %r25;
	st.shared.f32 	[%r6], %f60;
	setp.ge.s32 	%p6, %r39, %r24;
	mov.f32 	%f61, 0f00000000;
	or.pred  	%p7, %p5, %p6;
	@%p7 bra 	$L__BB0_6;
	mul.wide.s32 	%rd8, %r40, 4;
	add.s64 	%rd9, %rd2, %rd8;
	ld.global.f32 	%f61, [%rd9];
$L__BB0_6:
	st.shared.f32 	[%r7], %f61;
	bar.sync 	0;
	ld.shared.f32 	%f12, [%r5];
	ld.shared.f32 	%f13, [%r8];
	fma.rn.f32 	%f14, %f12, %f13, %f62;
	ld.shared.f32 	%f15, [%r5+4];
	ld.shared.f32 	%f16, [%r8+64];
	fma.rn.f32 	%f17, %f15, %f16, %f14;
	ld.shared.f32 	%f18, [%r5+8];
	ld.shared.f32 	%f19, [%r8+128];
	fma.rn.f32 	%f20, %f18, %f19, %f17;
	ld.shared.f32 	%f21, [%r5+12];
	ld.shared.f32 	%f22, [%r8+192];
	fma.rn.f32 	%f23, %f21, %f22, %f20;
	ld.shared.f32 	%f24, [%r5+16];
	ld.shared.f32 	%f25, [%r8+256];
	fma.rn.f32 	%f26, %f24, %f25, %f23;
	ld.shared.f32 	%f27, [%r5+20];
	ld.shared.f32 	%f28, [%r8+320];
	fma.rn.f32 	%f29, %f27, %f28, %f26;
	ld.shared.f32 	%f30, [%r5+24];
	ld.shared.f32 	%f31, [%r8+384];
	fma.rn.f32 	%f32, %f30, %f31, %f29;
	ld.shared.f32 	%f33, [%r5+28];
	ld.shared.f32 	%f34, [%r8+448];
	fma.rn.f32 	%f35, %f33, %f34, %f32;
	ld.shared.f32 	%f36, [%r5+32];
	ld.shared.f32 	%f37, [%r8+512];
	fma.rn.f32 	%f38, %f36, %f37, %f35;
	ld.shared.f32 	%f39, [%r5+36];
	ld.shared.f32 	%f40, [%r8+576];
	fma.rn.f32 	%f41, %f39, %f40, %f38;
	ld.shared.f32 	%f42, [%r5+40];
	ld.shared.f32 	%f43, [%r8+640];
	fma.rn.f32 	%f44, %f42, %f43, %f41;
	ld.shared.f32 	%f45, [%r5+44];
	ld.shared.f32 	%f46, [%r8+704];
	fma.rn.f32 	%f47, %f45, %f46, %f44;
	ld.shared.f32 	%f48, [%r5+48];
	ld.shared.f32 	%f49, [%r8+768];
	fma.rn.f32 	%f50, %f48, %f49, %f47;
	ld.shared.f32 	%f51, [%r5+52];
	ld.shared.f32 	%f52, [%r8+832];
	fma.rn.f32 	%f53, %f51, %f52, %f50;
	ld.shared.f32 	%f54, [%r5+56];
	ld.shared.f32 	%f55, [%r8+896];
	fma.rn.f32 	%f56, %f54, %f55, %f53;
	ld.shared.f32 	%f57, [%r5+60];
	ld.shared.f32 	%f58, [%r8+960];
	fma.rn.f32 	%f62, %f57, %f58, %f56;
	bar.sync 	0;
	add.s32 	%r41, %r41, 1;
	setp.ne.s32 	%p8, %r41, 0;
	add.s32 	%r40, %r40, %r11;
	add.s32 	%r39, %r39, 16;
	add.s32 	%r38, %r38, 16;
	add.s32 	%r37, %r37, 16;
	@%p8 bra 	$L__BB0_2;
$L__BB0_7:
	setp.ge.s32 	%p9, %r4, %r23;
	setp.ge.s32 	%p10, %r2, %r25;
	or.pred  	%p11, %p9, %p10;
	@%p11 bra 	$L__BB0_9;
	mad.lo.s32 	%r36, %r25, %r4, %r2;
	cvta.to.global.u64 	%rd10, %rd6;
	mul.wide.s32 	%rd11, %r36, 4;
	add.s64 	%rd12, %rd10, %rd11;
	st.global.f32 	[%rd12], %f62;
$L__BB0_9:
	ret;

}


// ===== COMPILED SASS (sm_100) =====

	.target	sm_100

	.elftype	@"ET_EXEC"


//--------------------- .note.nv.tkinfo           --------------------------
	.section	.note.nv.tkinfo,"",@"SHT_NOTE"
	.sectionflags	@"SHF_NOTE_NV_TKINFO"
	.tkinfo
        /*0018*/ 	.word	0x00000002
        /*0030*/ 	.string	""
        /*0030*/ 	.string	"ptxas"
        /*0030*/ 	.string	"Cuda compilation tools, release 13.0, V13.0.88"
        /*0030*/ 	.string	"Build cuda_13.0.r13.0/compiler.36424714_0"
        /*0030*/ 	.string	"-arch sm_100 -m 64 "



//--------------------- .note.nv.cuinfo           --------------------------
	.section	.note.nv.cuinfo,"",@"SHT_NOTE"
	.sectionflags	@"SHF_NOTE_NV_CUINFO"
        /*0018*/ 	.short	0x0002
        /*001a*/ 	.short	0x0064
        /*001c*/ 	.short	0x0082
	.zero		2


//--------------------- .nv.info                  --------------------------
	.section	.nv.info,"",@"SHT_CUDA_INFO"
	.align	4


	//----- nvinfo : EIATTR_REGCOUNT
	.align		4
        /*0000*/ 	.byte	0x04, 0x2f
        /*0002*/ 	.short	(.L_1 - .L_0)
	.align		4
.L_0:
        /*0004*/ 	.word	index@(_Z38matrix_multiplication_optimized_kernelPKfS0_Pfiii)
        /*0008*/ 	.word	0x00000020


	//----- nvinfo : EIATTR_FRAME_SIZE
	.align		4
.L_1:
        /*000c*/ 	.byte	0x04, 0x11
        /*000e*/ 	.short	(.L_3 - .L_2)
	.align		4
.L_2:
        /*0010*/ 	.word	index@(_Z38matrix_multiplication_optimized_kernelPKfS0_Pfiii)
        /*0014*/ 	.word	0x00000000


	//----- nvinfo : EIATTR_MIN_STACK_SIZE
	.align		4
.L_3:
        /*0018*/ 	.byte	0x04, 0x12
        /*001a*/ 	.short	(.L_5 - .L_4)
	.align		4
.L_4:
        /*001c*/ 	.word	index@(_Z38matrix_multiplication_optimized_kernelPKfS0_Pfiii)
        /*0020*/ 	.word	0x00000000
.L_5:


//--------------------- .nv.compat                --------------------------
	.section	.nv.compat,"",@"SHT_CUDA_COMPAT_INFO"
	.align	4
        /*0000*/ 	.byte	0x02, 0x09, 0x00, 0x00, 0x02, 0x02, 0x01, 0x00, 0x02, 0x05, 0x05, 0x00, 0x03, 0x07, 0x01, 0x01
        /*0010*/ 	.byte	0x02, 0x03, 0x00, 0x00, 0x02, 0x06, 0x01, 0x00, 0x04, 0x0b, 0x08, 0x00, 0x09, 0x00, 0x00, 0x00
        /*0020*/ 	.byte	0x00, 0x00, 0x00, 0x00


//--------------------- .nv.info._Z38matrix_multiplication_optimized_kernelPKfS0_Pfiii --------------------------
	.section	.nv.info._Z38matrix_multiplication_optimized_kernelPKfS0_Pfiii,"",@"SHT_CUDA_INFO"
	.sectionflags	@""
	.align	4


	//----- nvinfo : EIATTR_CUDA_API_VERSION
	.align		4
        /*0000*/ 	.byte	0x04, 0x37
        /*0002*/ 	.short	(.L_7 - .L_6)
.L_6:
        /*0004*/ 	.word	0x00000082


	//----- nvinfo : EIATTR_KPARAM_INFO
	.align		4
.L_7:
        /*0008*/ 	.byte	0x04, 0x17
        /*000a*/ 	.short	(.L_9 - .L_8)
.L_8:
        /*000c*/ 	.word	0x00000000
        /*0010*/ 	.short	0x0005
        /*0012*/ 	.short	0x0020
        /*0014*/ 	.byte	0x00, 0xf0, 0x11, 0x00


	//----- nvinfo : EIATTR_KPARAM_INFO
	.align		4
.L_9:
        /*0018*/ 	.byte	0x04, 0x17
        /*001a*/ 	.short	(.L_11 - .L_10)
.L_10:
        /*001c*/ 	.word	0x00000000
        /*0020*/ 	.short	0x0004
        /*0022*/ 	.short	0x001c
        /*0024*/ 	.byte	0x00, 0xf0, 0x11, 0x00


	//----- nvinfo : EIATTR_KPARAM_INFO
	.align		4
.L_11:
        /*0028*/ 	.byte	0x04, 0x17
        /*002a*/ 	.short	(.L_13 - .L_12)
.L_12:
        /*002c*/ 	.word	0x00000000
        /*0030*/ 	.short	0x0003
        /*0032*/ 	.short	0x0018
        /*0034*/ 	.byte	0x00, 0xf0, 0x11, 0x00


	//----- nvinfo : EIATTR_KPARAM_INFO
	.align		4
.L_13:
        /*0038*/ 	.byte	0x04, 0x17
        /*003a*/ 	.short	(.L_15 - .L_14)
.L_14:
        /*003c*/ 	.word	0x00000000
        /*0040*/ 	.short	0x0002
        /*0042*/ 	.short	0x0010
        /*0044*/ 	.byte	0x00, 0xf5, 0x21, 0x00


	//----- nvinfo : EIATTR_KPARAM_INFO
	.align		4
.L_15:
        /*0048*/ 	.byte	0x04, 0x17
        /*004a*/ 	.short	(.L_17 - .L_16)
.L_16:
        /*004c*/ 	.word	0x00000000
        /*0050*/ 	.short	0x0001
        /*0052*/ 	.short	0x0008
        /*0054*/ 	.byte	0x00, 0xf5, 0x21, 0x00


	//----- nvinfo : EIATTR_KPARAM_INFO
	.align		4
.L_17:
        /*0058*/ 	.byte	0x04, 0x17
        /*005a*/ 	.short	(.L_19 - .L_18)
.L_18:
        /*005c*/ 	.word	0x00000000
        /*0060*/ 	.short	0x0000
        /*0062*/ 	.short	0x0000
        /*0064*/ 	.byte	0x00, 0xf5, 0x21, 0x00


	//----- nvinfo : EIATTR_SPARSE_MMA_MASK
	.align		4
.L_19:
        /*0068*/ 	.byte	0x03, 0x50
        /*006a*/ 	.short	0x0000


	//----- nvinfo : EIATTR_MAXREG_COUNT
	.align		4
        /*006c*/ 	.byte	0x03, 0x1b
        /*006e*/ 	.short	0x00ff


	//----- nvinfo : EIATTR_NUM_BARRIERS
	.align		4
        /*0070*/ 	.byte	0x02, 0x4c
        /*0072*/ 	.byte	0x01
	.zero		1


	//----- nvinfo : EIATTR_MERCURY_ISA_VERSION
	.align		4
        /*0074*/ 	.byte	0x03, 0x5f
        /*0076*/ 	.short	0x0101


	//----- nvinfo : EIATTR_VRC_CTA_INIT_COUNT
	.align		4
        /*0078*/ 	.byte	0x02, 0x4a
	.zero		1
	.zero		1


	//----- nvinfo : EIATTR_EXIT_INSTR_OFFSETS
	.align		4
        /*007c*/ 	.byte	0x04, 0x1c
        /*007e*/ 	.short	(.L_21 - .L_20)


	//   ....[0]....
.L_20:
        /*0080*/ 	.word	0x000005f0


	//   ....[1]....
        /*0084*/ 	.word	0x00000640


	//----- nvinfo : EIATTR_CBANK_PARAM_SIZE
	.align		4
.L_21:
        /*0088*/ 	.byte	0x03, 0x19
        /*008a*/ 	.short	0x0024


	//----- nvinfo : EIATTR_PARAM_CBANK
	.align		4
        /*008c*/ 	.byte	0x04, 0x0a
        /*008e*/ 	.short	(.L_23 - .L_22)
	.align		4
.L_22:
        /*0090*/ 	.word	index@(.nv.constant0._Z38matrix_multiplication_optimized_kernelPKfS0_Pfiii)
        /*0094*/ 	.short	0x0380
        /*0096*/ 	.short	0x0024


	//----- nvinfo : EIATTR_SW_WAR
	.align		4
.L_23:
        /*0098*/ 	.byte	0x04, 0x36
        /*009a*/ 	.short	(.L_25 - .L_24)
.L_24:
        /*009c*/ 	.word	0x00000008
.L_25:


//--------------------- .nv.callgraph             --------------------------
	.section	.nv.callgraph,"",@"SHT_CUDA_CALLGRAPH"
	.align	4
	.sectionentsize	8
	.align		4
        /*0000*/ 	.word	0x00000000
	.align		4
        /*0004*/ 	.word	0xffffffff
	.align		4
        /*0008*/ 	.word	0x00000000
	.align		4
        /*000c*/ 	.word	0xfffffffe
	.align		4
        /*0010*/ 	.word	0x00000000
	.align		4
        /*0014*/ 	.word	0xfffffffd
	.align		4
        /*0018*/ 	.word	0x00000000
	.align		4
        /*001c*/ 	.word	0xfffffffc


//--------------------- .text._Z38matrix_multiplication_optimized_kernelPKfS0_Pfiii --------------------------
	.section	.text._Z38matrix_multiplication_optimized_kernelPKfS0_Pfiii,"ax",@progbits
	.align	128
        .global         _Z38matrix_multiplication_optimized_kernelPKfS0_Pfiii
        .type           _Z38matrix_multiplication_optimized_kernelPKfS0_Pfiii,@function
        .size           _Z38matrix_multiplication_optimized_kernelPKfS0_Pfiii,(.L_x_3 - _Z38matrix_multiplication_optimized_kernelPKfS0_Pfiii)
        .other          _Z38matrix_multiplication_optimized_kernelPKfS0_Pfiii,@"STO_CUDA_ENTRY STV_DEFAULT"
_Z38matrix_multiplication_optimized_kernelPKfS0_Pfiii:
.text._Z38matrix_multiplication_optimized_kernelPKfS0_Pfiii:
[----:B------:R-:W-:Y:S01]  /*0000*/  LDC R1, c[0x0][0x37c] ;  /* 0x0000df00ff017b82 */ /* 0x000fe20000000800 */
[----:B------:R-:W0:Y:S01]  /*0010*/  S2R R21, SR_TID.X ;  /* 0x0000000000157919 */ /* 0x000e220000002100 */
[----:B------:R-:W1:Y:S06]  /*0020*/  LDCU UR10, c[0x0][0x39c] ;  /* 0x00007380ff0a77ac */ /* 0x000e6c0008000800 */
[----:B------:R-:W0:Y:S01]  /*0030*/  LDC R13, c[0x0][0x360] ;  /* 0x0000d800ff0d7b82 */ /* 0x000e220000000800 */
[----:B------:R-:W-:Y:S01]  /*0040*/  HFMA2 R23, -RZ, RZ, 0, 0 ;  /* 0x00000000ff177431 */ /* 0x000fe200000001ff */
[----:B------:R-:W2:Y:S01]  /*0050*/  S2R R0, SR_TID.Y ;  /* 0x0000000000007919 */ /* 0x000ea20000002200 */
[----:B------:R-:W3:Y:S01]  /*0060*/  LDCU UR14, c[0x0][0x3a0] ;  /* 0x00007400ff0e77ac */ /* 0x000ee20008000800 */
[----:B------:R-:W4:Y:S04]  /*0070*/  LDCU.64 UR8, c[0x0][0x358] ;  /* 0x00006b00ff0877ac */ /* 0x000f280008000a00 */
[----:B------:R-:W0:Y:S08]  /*0080*/  S2UR UR4, SR_CTAID.X ;  /* 0x00000000000479c3 */ /* 0x000e300000002500 */
[----:B------:R-:W2:Y:S01]  /*0090*/  S2UR UR5, SR_CTAID.Y ;  /* 0x00000000000579c3 */ /* 0x000ea20000002600 */
[----:B-1----:R-:W-:-:S07]  /*00a0*/  UISETP.GE.AND UP0, UPT, UR10, 0x1, UPT ;  /* 0x000000010a00788c */ /* 0x002fce000bf06270 */
[----:B------:R-:W2:Y:S01]  /*00b0*/  LDC R12, c[0x0][0x364] ;  /* 0x0000d900ff0c7b82 */ /* 0x000ea20000000800 */
[----:B0-----:R-:W-:Y:S02]  /*00c0*/  IMAD R13, R13, UR4, R21 ;  /* 0x000000040d0d7c24 */ /* 0x001fe4000f8e0215 */
[----:B--2---:R-:W-:Y:S01]  /*00d0*/  IMAD R12, R12, UR5, R0 ;  /* 0x000000050c0c7c24 */ /* 0x004fe2000f8e0200 */
[----:B---34-:R-:W-:Y:S06]  /*00e0*/  BRA.U !UP0, `(.L_x_0) ;  /* 0x0000000508347547 */ /* 0x018fec000b800000 */
[----:B------:R-:W0:Y:S01]  /*00f0*/  S2UR UR7, SR_CgaCtaId ;  /* 0x00000000000779c3 */ /* 0x000e220000008800 */
[----:B------:R-:W1:Y:S01]  /*0100*/  LDCU UR11, c[0x0][0x3a0] ;  /* 0x00007400ff0b77ac */ /* 0x000e620008000800 */
[----:B------:R-:W-:Y:S01]  /*0110*/  MOV R23, RZ ;  /* 0x000000ff00177202 */ /* 0x000fe20000000f00 */
[----:B------:R-:W-:Y:S01]  /*0120*/  IMAD R15, R12, UR10, R21 ;  /* 0x0000000a0c0f7c24 */ /* 0x000fe2000f8e0215 */
[----:B------:R-:W-:Y:S01]  /*0130*/  UMOV UR5, 0x400 ;  /* 0x0000040000057882 */ /* 0x000fe20000000000 */
[----:B------:R-:W-:-:S03]  /*0140*/  UIADD3 UR4, UPT, UPT, UR10, 0xf, URZ ;  /* 0x0000000f0a047890 */ /* 0x000fc6000fffe0ff */
[----:B------:R-:W2:Y:S01]  /*0150*/  LDC R14, c[0x0][0x3a0] ;  /* 0x0000e800ff0e7b82 */ /* 0x000ea20000000800 */
[----:B------:R-:W-:Y:S02]  /*0160*/  UIADD3 UR6, UPT, UPT, UR5, 0x400, URZ ;  /* 0x0000040005067890 */ /* 0x000fe4000fffe0ff */
[----:B------:R-:W-:Y:S01]  /*0170*/  USHF.R.U32.HI UR4, URZ, 0x4, UR4 ;  /* 0x00000004ff047899 */ /* 0x000fe20008011604 */
[----:B------:R-:W3:Y:S04]  /*0180*/  LDCU.64 UR12, c[0x0][0x398] ;  /* 0x00007300ff0c77ac */ /* 0x000ee80008000a00 */
[----:B------:R-:W4:Y:S01]  /*0190*/  LDC.64 R2, c[0x0][0x380] ;  /* 0x0000e000ff027b82 */ /* 0x000f220000000a00 */
[----:B------:R-:W-:Y:S01]  /*01a0*/  UIADD3 UR4, UPT, UPT, -UR4, URZ, URZ ;  /* 0x000000ff04047290 */ /* 0x000fe2000fffe1ff */
[----:B-1----:R-:W-:Y:S01]  /*01b0*/  IMAD R17, R0, UR11, R13 ;  /* 0x0000000b00117c24 */ /* 0x002fe2000f8e020d */
[----:B0-----:R-:W-:-:S02]  /*01c0*/  ULEA UR5, UR7, UR5, 0x18 ;  /* 0x0000000507057291 */ /* 0x001fc4000f8ec0ff */
[----:B------:R-:W-:-:S04]  /*01d0*/  ULEA UR6, UR7, UR6, 0x18 ;  /* 0x0000000607067291 */ /* 0x000fc8000f8ec0ff */
[C---:B------:R-:W-:Y:S02]  /*01e0*/  LEA R16, R0.reuse, UR5, 0x6 ;  /* 0x0000000500107c11 */ /* 0x040fe4000f8e30ff */
[C---:B------:R-:W-:Y:S02]  /*01f0*/  LEA R19, R21.reuse, UR6, 0x2 ;  /* 0x0000000615137c11 */ /* 0x040fe4000f8e10ff */
[----:B------:R-:W-:Y:S02]  /*0200*/  LEA R20, R21, R16, 0x2 ;  /* 0x0000001015147211 */ /* 0x000fe400078e10ff */
[----:B---3--:R-:W-:-:S07]  /*0210*/  LEA R18, R0, R19, 0x6 ;  /* 0x0000001300127211 */ /* 0x008fce00078e30ff */
.L_x_1:
[----:B------:R-:W-:Y:S01]  /*0220*/  ISETP.GE.AND P0, PT, R0, UR13, PT ;  /* 0x0000000d00007c0c */ /* 0x000fe2000bf06270 */
[----:B------:R-:W-:Y:S01]  /*0230*/  HFMA2 R29, -RZ, RZ, 0, 0 ;  /* 0x00000000ff1d7431 */ /* 0x000fe200000001ff */
[----:B------:R-:W-:Y:S01]  /*0240*/  ISETP.GE.AND P1, PT, R21, UR13, PT ;  /* 0x0000000d15007c0c */ /* 0x000fe2000bf26270 */
[----:B----4-:R-:W-:Y:S01]  /*0250*/  IMAD.WIDE R4, R15, 0x4, R2 ;  /* 0x000000040f047825 */ /* 0x010fe200078e0202 */
[----:B--2---:R-:W-:Y:S02]  /*0260*/  ISETP.GE.OR P0, PT, R13, R14, P0 ;  /* 0x0000000e0d00720c */ /* 0x004fe40000706670 */
[----:B------:R-:W-:Y:S02]  /*0270*/  ISETP.GE.OR P1, PT, R12, UR12, P1 ;  /* 0x0000000c0c007c0c */ /* 0x000fe40008f26670 */
[----:B------:R-:W-:-:S09]  /*0280*/  MOV R27, RZ ;  /* 0x000000ff001b7202 */ /* 0x000fd20000000f00 */
[----:B------:R-:W0:Y:S02]  /*0290*/  @!P0 LDC.64 R6, c[0x0][0x388] ;  /* 0x0000e200ff068b82 */ /* 0x000e240000000a00 */
[----:B------:R-:W2:Y:S01]  /*02a0*/  @!P1 LDG.E R27, desc[UR8][R4.64] ;  /* 0x00000008041b9981 */ /* 0x000ea2000c1e1900 */
[----:B0-----:R-:W-:-:S05]  /*02b0*/  @!P0 IMAD.WIDE R6, R17, 0x4, R6 ;  /* 0x0000000411068825 */ /* 0x001fca00078e0206 */
[----:B------:R-:W3:Y:S01]  /*02c0*/  @!P0 LDG.E R29, desc[UR8][R6.64] ;  /* 0x00000008061d8981 */ /* 0x000ee2000c1e1900 */
[----:B------:R-:W-:-:S04]  /*02d0*/  UIADD3 UR4, UPT, UPT, UR4, 0x1, URZ ;  /* 0x0000000104047890 */ /* 0x000fc8000fffe0ff */
[----:B------:R-:W-:Y:S01]  /*02e0*/  UISETP.NE.AND UP0, UPT, UR4, URZ, UPT ;  /* 0x000000ff0400728c */ /* 0x000fe2000bf05270 */
[----:B------:R-:W-:Y:S02]  /*02f0*/  IADD3 R0, PT, PT, R0, 0x10, RZ ;  /* 0x0000001000007810 */ /* 0x000fe40007ffe0ff */
[----:B------:R-:W-:Y:S02]  /*0300*/  IADD3 R15, PT, PT, R15, 0x10, RZ ;  /* 0x000000100f0f7810 */ /* 0x000fe40007ffe0ff */
[----:B------:R-:W-:Y:S02]  /*0310*/  IADD3 R21, PT, PT, R21, 0x10, RZ ;  /* 0x0000001015157810 */ /* 0x000fe40007ffe0ff */
[----:B------:R-:W-:Y:S01]  /*0320*/  LEA R17, R14, R17, 0x4 ;  /* 0x000000110e117211 */ /* 0x000fe200078e20ff */
[----:B--2---:R-:W-:Y:S04]  /*0330*/  STS [R20], R27 ;  /* 0x0000001b14007388 */ /* 0x004fe80000000800 */
[----:B---3--:R-:W-:Y:S01]  /*0340*/  STS [R18], R29 ;  /* 0x0000001d12007388 */ /* 0x008fe20000000800 */
[----:B------:R-:W-:Y:S06]  /*0350*/  BAR.SYNC.DEFER_BLOCKING 0x0 ;  /* 0x0000000000007b1d */ /* 0x000fec0000010000 */
[----:B------:R-:W-:Y:S04]  /*0360*/  LDS R22, [R19] ;  /* 0x0000000013167984 */ /* 0x000fe80000000800 */
[----:B------:R-:W0:Y:S04]  /*0370*/  LDS.128 R8, [R16] ;  /* 0x0000000010087984 */ /* 0x000e280000000c00 */
[----:B------:R-:W1:Y:S04]  /*0380*/  LDS R26, [R19+0x40] ;  /* 0x00004000131a7984 */ /* 0x000e680000000800 */
[----:B------:R-:W2:Y:S04]  /*0390*/  LDS R25, [R19+0x80] ;  /* 0x0000800013197984 */ /* 0x000ea80000000800 */
[----:B------:R-:W3:Y:S04]  /*03a0*/  LDS R24, [R19+0xc0] ;  /* 0x0000c00013187984 */ /* 0x000ee80000000800 */
[----:B------:R-:W-:Y:S04]  /*03b0*/  LDS.128 R4, [R16+0x10] ;  /* 0x0000100010047984 */ /* 0x000fe80000000c00 */
[----:B------:R-:W-:Y:S01]  /*03c0*/  LDS R27, [R19+0x200] ;  /* 0x00020000131b7984 */ /* 0x000fe20000000800 */
[----:B0-----:R-:W-:-:S03]  /*03d0*/  FFMA R8, R8, R22, R23 ;  /* 0x0000001608087223 */ /* 0x001fc60000000017 */
[----:B------:R-:W0:Y:S01]  /*03e0*/  LDS R23, [R19+0x100] ;  /* 0x0001000013177984 */ /* 0x000e220000000800 */
[----:B-1----:R-:W-:-:S03]  /*03f0*/  FFMA R8, R26, R9, R8 ;  /* 0x000000091a087223 */ /* 0x002fc60000000008 */
[----:B------:R-:W1:Y:S01]  /*0400*/  LDS R22, [R19+0x140] ;  /* 0x0001400013167984 */ /* 0x000e620000000800 */
[----:B--2---:R-:W-:-:S03]  /*0410*/  FFMA R9, R25, R10, R8 ;  /* 0x0000000a19097223 */ /* 0x004fc60000000008 */
[----:B------:R-:W2:Y:S01]  /*0420*/  LDS R25, [R19+0x180] ;  /* 0x0001800013197984 */ /* 0x000ea20000000800 */
[----:B---3--:R-:W-:-:S03]  /*0430*/  FFMA R9, R24, R11, R9 ;  /* 0x0000000b18097223 */ /* 0x008fc60000000009 */
[----:B------:R-:W3:Y:S04]  /*0440*/  LDS R26, [R19+0x1c0] ;  /* 0x0001c000131a7984 */ /* 0x000ee80000000800 */
[----:B------:R-:W-:Y:S01]  /*0450*/  LDS R24, [R19+0x240] ;  /* 0x0002400013187984 */ /* 0x000fe20000000800 */
[----:B0-----:R-:W-:-:S03]  /*0460*/  FFMA R23, R4, R23, R9 ;  /* 0x0000001704177223 */ /* 0x001fc60000000009 */
[----:B------:R-:W0:Y:S01]  /*0470*/  LDS.128 R8, [R16+0x20] ;  /* 0x0000200010087984 */ /* 0x000e220000000c00 */
[----:B-1----:R-:W-:-:S03]  /*0480*/  FFMA R22, R22, R5, R23 ;  /* 0x0000000516167223 */ /* 0x002fc60000000017 */
[----:B------:R-:W1:Y:S01]  /*0490*/  LDS R23, [R19+0x280] ;  /* 0x0002800013177984 */ /* 0x000e620000000800 */
[----:B--2---:R-:W-:-:S03]  /*04a0*/  FFMA R25, R25, R6, R22 ;  /* 0x0000000619197223 */ /* 0x004fc60000000016 */
[----:B------:R-:W2:Y:S01]  /*04b0*/  LDS R22, [R19+0x2c0] ;  /* 0x0002c00013167984 */ /* 0x000ea20000000800 */
[----:B---3--:R-:W-:-:S03]  /*04c0*/  FFMA R7, R26, R7, R25 ;  /* 0x000000071a077223 */ /* 0x008fc60000000019 */
[----:B------:R-:W-:Y:S01]  /*04d0*/  LDS R25, [R19+0x300] ;  /* 0x0003000013197984 */ /* 0x000fe20000000800 */
[----:B0-----:R-:W-:-:S03]  /*04e0*/  FFMA R27, R8, R27, R7 ;  /* 0x0000001b081b7223 */ /* 0x001fc60000000007 */
[----:B------:R-:W0:Y:S01]  /*04f0*/  LDS.128 R4, [R16+0x30] ;  /* 0x0000300010047984 */ /* 0x000e220000000c00 */
[----:B------:R-:W-:-:S03]  /*0500*/  FFMA R24, R24, R9, R27 ;  /* 0x0000000918187223 */ /* 0x000fc6000000001b */
[----:B------:R-:W3:Y:S04]  /*0510*/  LDS R27, [R19+0x340] ;  /* 0x00034000131b7984 */ /* 0x000ee80000000800 */
[----:B------:R-:W4:Y:S04]  /*0520*/  LDS R9, [R19+0x380] ;  /* 0x0003800013097984 */ /* 0x000f280000000800 */
[----:B------:R-:W5:Y:S01]  /*0530*/  LDS R8, [R19+0x3c0] ;  /* 0x0003c00013087984 */ /* 0x000f620000000800 */
[----:B-1----:R-:W-:-:S04]  /*0540*/  FFMA R23, R23, R10, R24 ;  /* 0x0000000a17177223 */ /* 0x002fc80000000018 */
[----:B--2---:R-:W-:-:S04]  /*0550*/  FFMA R11, R22, R11, R23 ;  /* 0x0000000b160b7223 */ /* 0x004fc80000000017 */
[----:B0-----:R-:W-:-:S04]  /*0560*/  FFMA R4, R4, R25, R11 ;  /* 0x0000001904047223 */ /* 0x001fc8000000000b */
[----:B---3--:R-:W-:-:S04]  /*0570*/  FFMA R4, R27, R5, R4 ;  /* 0x000000051b047223 */ /* 0x008fc80000000004 */
[----:B----4-:R-:W-:-:S04]  /*0580*/  FFMA R9, R9, R6, R4 ;  /* 0x0000000609097223 */ /* 0x010fc80000000004 */
[----:B-----5:R-:W-:Y:S01]  /*0590*/  FFMA R23, R8, R7, R9 ;  /* 0x0000000708177223 */ /* 0x020fe20000000009 */
[----:B------:R-:W-:Y:S06]  /*05a0*/  BAR.SYNC.DEFER_BLOCKING 0x0 ;  /* 0x0000000000007b1d */ /* 0x000fec0000010000 */
[----:B------:R-:W-:Y:S05]  /*05b0*/  BRA.U UP0, `(.L_x_1) ;  /* 0xfffffffd00187547 */ /* 0x000fea000b83ffff */
.L_x_0:
[----:B------:R-:W0:Y:S01]  /*05c0*/  LDCU UR4, c[0x0][0x398] ;  /* 0x00007300ff0477ac */ /* 0x000e220008000800 */
[----:B------:R-:W-:-:S04]  /*05d0*/  ISETP.GE.AND P0, PT, R13, UR14, PT ;  /* 0x0000000e0d007c0c */ /* 0x000fc8000bf06270 */
[----:B0-----:R-:W-:-:S13]  /*05e0*/  ISETP.GE.OR P0, PT, R12, UR4, P0 ;  /* 0x000000040c007c0c */ /* 0x001fda0008706670 */
[----:B------:R-:W-:Y:S05]  /*05f0*/  @P0 EXIT ;  /* 0x000000000000094d */ /* 0x000fea0003800000 */
[----:B------:R-:W0:Y:S01]  /*0600*/  LDC.64 R2, c[0x0][0x390] ;  /* 0x0000e400ff027b82 */ /* 0x000e220000000a00 */
[----:B------:R-:W-:-:S04]  /*0610*/  IMAD R13, R12, UR14, R13 ;  /* 0x0000000e0c0d7c24 */ /* 0x000fc8000f8e020d */
[----:B0-----:R-:W-:-:S05]  /*0620*/  IMAD.WIDE R2, R13, 0x4, R2 ;  /* 0x000000040d027825 */ /* 0x001fca00078e0202 */
[----:B------:R-:W-:Y:S01]  /*0630*/  STG.E desc[UR8][R2.64], R23 ;  /* 0x0000001702007986 */ /* 0x000fe2000c101908 */
[----:B------:R-:W-:Y:S05]  /*0640*/  EXIT ;  /* 0x000000000000794d */ /* 0x000fea0003800000 */
.L_x_2:
[----:B------:R-:W-:-:S00]  /*0650*/  BRA `(.L_x_2) ;  /* 0xfffffffc00fc7947 */ /* 0x000fc0000383ffff */
[----:B------:R-:W-:-:S00]  /*0660*/  NOP ;  /* 0x0000000000007918 */ /* 0x000fc00000000000 */
        /* <DEDUP_REMOVED lines=9> */
.L_x_3:


//--------------------- .nv.shared._Z38matrix_multiplication_optimized_kernelPKfS0_Pfiii --------------------------
	.section	.nv.shared._Z38matrix_multiplication_optimized_kernelPKfS0_Pfiii,"aw",@nobits
	.sectionflags	@""
	.align	4
.nv.shared._Z38matrix_multiplication_optimized_kernelPKfS0_Pfiii:
	.zero		3072


//--------------------- .nv.shared.reserved.0     --------------------------
	.section	.nv.shared.reserved.0,"aw",@nobits
	.weak		__nv_reservedSMEM_offset_0_alias
	.size		__nv_reservedSMEM_offset_0_alias, 0, 64
	.other		__nv_reservedSMEM_offset_0_alias,@"STO_CUDA_RESERVED_SHARED STV_DEFAULT"
__nv_reservedSMEM_offset_0_alias:
	.zero		0
	.zero		64


//--------------------- .nv.constant0._Z38matrix_multiplication_optimized_kernelPKfS0_Pfiii --------------------------
	.section	.nv.constant0._Z38matrix_multiplication_optimized_kernelPKfS0_Pfiii,"a",@progbits
	.sectionflags	@""
	.align	4
.nv.constant0._Z38matrix_multiplication_optimized_kernelPKfS0_Pfiii:
	.zero		932


//--------------------- SYMBOLS --------------------------

	.type		.nv.reservedSmem.offset0,@object
	.size		.nv.reservedSmem.offset0,0x4
	.type		.nv.reservedSmem.cap,@object
	.size		.nv.reservedSmem.cap,0x4
